	.headerflags	@"EF_CUDA_TEXMODE_UNIFIED EF_CUDA_64BIT_ADDRESS EF_CUDA_ACCELERATORS EF_CUDA_SM90 EF_CUDA_VIRTUAL_SM(EF_CUDA_SM90)"
	.elftype	@"ET_EXEC"


//--------------------- .nv.info                  --------------------------
	.section	.nv.info,"",@"SHT_CUDA_INFO"
	.align	4


	//----- nvinfo : EIATTR_REGCOUNT
	.align		4
        /*0000*/ 	.byte	0x04, 0x2f
        /*0002*/ 	.short	(.L_3 - .L_2)
	.align		4
.L_2:
        /*0004*/ 	.word	index@(triton_poi_fused__native_batch_norm_legit_no_training_cat_relu_52)
        /*0008*/ 	.word	0x0000001e


	//----- nvinfo : EIATTR_MIN_STACK_SIZE
	.align		4
.L_3:
        /*000c*/ 	.byte	0x04, 0x12
        /*000e*/ 	.short	(.L_5 - .L_4)
	.align		4
.L_4:
        /*0010*/ 	.word	index@(triton_poi_fused__native_batch_norm_legit_no_training_cat_relu_52)
        /*0014*/ 	.word	0x00000000


	//----- nvinfo : EIATTR_FRAME_SIZE
	.align		4
.L_5:
        /*0018*/ 	.byte	0x04, 0x11
        /*001a*/ 	.short	(.L_7 - .L_6)
	.align		4
.L_6:
        /*001c*/ 	.word	index@(triton_poi_fused__native_batch_norm_legit_no_training_cat_relu_52)
        /*0020*/ 	.word	0x00000000


	//----- nvinfo : EIATTR_MIN_STACK_SIZE
	.align		4
.L_7:
        /*0024*/ 	.byte	0x04, 0x12
        /*0026*/ 	.short	(.L_9 - .L_8)
	.align		4
.L_8:
        /*0028*/ 	.word	index@(triton_poi_fused__native_batch_norm_legit_no_training_cat_relu_52)
        /*002c*/ 	.word	0x00000000
.L_9:


//--------------------- .nv.info.triton_poi_fused__native_batch_norm_legit_no_training_cat_relu_52 --------------------------
	.section	.nv.info.triton_poi_fused__native_batch_norm_legit_no_training_cat_relu_52,"",@"SHT_CUDA_INFO"
	.sectionflags	@""
	.align	4


	//----- nvinfo : EIATTR_CUDA_API_VERSION
	.align		4
        /*0000*/ 	.byte	0x04, 0x37
        /*0002*/ 	.short	(.L_11 - .L_10)
.L_10:
        /*0004*/ 	.word	0x0000007c


	//----- nvinfo : EIATTR_KPARAM_INFO
	.align		4
.L_11:
        /*0008*/ 	.byte	0x04, 0x17
        /*000a*/ 	.short	(.L_13 - .L_12)
.L_12:
        /*000c*/ 	.word	0x00000000
        /*0010*/ 	.short	0x0008
        /*0012*/ 	.short	0x0040
        /*0014*/ 	.byte	0x00, 0xf0, 0x11, 0x00


	//----- nvinfo : EIATTR_KPARAM_INFO
	.align		4
.L_13:
        /*0018*/ 	.byte	0x04, 0x17
        /*001a*/ 	.short	(.L_15 - .L_14)
.L_14:
        /*001c*/ 	.word	0x00000000
        /*0020*/ 	.short	0x0007
        /*0022*/ 	.short	0x0038
        /*0024*/ 	.byte	0x00, 0xf4, 0x21, 0x00


	//----- nvinfo : EIATTR_KPARAM_INFO
	.align		4
.L_15:
        /*0028*/ 	.byte	0x04, 0x17
        /*002a*/ 	.short	(.L_17 - .L_16)
.L_16:
        /*002c*/ 	.word	0x00000000
        /*0030*/ 	.short	0x0006
        /*0032*/ 	.short	0x0030
        /*0034*/ 	.byte	0x00, 0xf4, 0x21, 0x00


	//----- nvinfo : EIATTR_KPARAM_INFO
	.align		4
.L_17:
        /*0038*/ 	.byte	0x04, 0x17
        /*003a*/ 	.short	(.L_19 - .L_18)
.L_18:
        /*003c*/ 	.word	0x00000000
        /*0040*/ 	.short	0x0005
        /*0042*/ 	.short	0x0028
        /*0044*/ 	.byte	0x00, 0xf4, 0x21, 0x00


	//----- nvinfo : EIATTR_KPARAM_INFO
	.align		4
.L_19:
        /*0048*/ 	.byte	0x04, 0x17
        /*004a*/ 	.short	(.L_21 - .L_20)
.L_20:
        /*004c*/ 	.word	0x00000000
        /*0050*/ 	.short	0x0004
        /*0052*/ 	.short	0x0020
        /*0054*/ 	.byte	0x00, 0xf4, 0x21, 0x00


	//----- nvinfo : EIATTR_KPARAM_INFO
	.align		4
.L_21:
        /*0058*/ 	.byte	0x04, 0x17
        /*005a*/ 	.short	(.L_23 - .L_22)
.L_22:
        /*005c*/ 	.word	0x00000000
        /*0060*/ 	.short	0x0003
        /*0062*/ 	.short	0x0018
        /*0064*/ 	.byte	0x00, 0xf4, 0x21, 0x00


	//----- nvinfo : EIATTR_KPARAM_INFO
	.align		4
.L_23:
        /*0068*/ 	.byte	0x04, 0x17
        /*006a*/ 	.short	(.L_25 - .L_24)
.L_24:
        /*006c*/ 	.word	0x00000000
        /*0070*/ 	.short	0x0002
        /*0072*/ 	.short	0x0010
        /*0074*/ 	.byte	0x00, 0xf4, 0x21, 0x00


	//----- nvinfo : EIATTR_KPARAM_INFO
	.align		4
.L_25:
        /*0078*/ 	.byte	0x04, 0x17
        /*007a*/ 	.short	(.L_27 - .L_26)
.L_26:
        /*007c*/ 	.word	0x00000000
        /*0080*/ 	.short	0x0001
        /*0082*/ 	.short	0x0008
        /*0084*/ 	.byte	0x00, 0xf4, 0x21, 0x00


	//----- nvinfo : EIATTR_KPARAM_INFO
	.align		4
.L_27:
        /*0088*/ 	.byte	0x04, 0x17
        /*008a*/ 	.short	(.L_29 - .L_28)
.L_28:
        /*008c*/ 	.word	0x00000000
        /*0090*/ 	.short	0x0000
        /*0092*/ 	.short	0x0000
        /*0094*/ 	.byte	0x00, 0xf4, 0x21, 0x00


	//----- nvinfo : EIATTR_SPARSE_MMA_MASK
	.align		4
.L_29:
        /*0098*/ 	.byte	0x03, 0x50
        /*009a*/ 	.short	0x0000


	//----- nvinfo : EIATTR_MAXREG_COUNT
	.align		4
        /*009c*/ 	.byte	0x03, 0x1b
        /*009e*/ 	.short	0x00ff


	//----- nvinfo : EIATTR_EXIT_INSTR_OFFSETS
	.align		4
        /*00a0*/ 	.byte	0x04, 0x1c
        /*00a2*/ 	.short	(.L_31 - .L_30)


	//   ....[0]....
.L_30:
        /*00a4*/ 	.word	0x000006c0


	//   ....[1]....
        /*00a8*/ 	.word	0x000006e0


	//----- nvinfo : EIATTR_REQNTID
	.align		4
.L_31:
        /*00ac*/ 	.byte	0x04, 0x10
        /*00ae*/ 	.short	(.L_33 - .L_32)
.L_32:
        /*00b0*/ 	.word	0x00000080
        /*00b4*/ 	.word	0x00000001
        /*00b8*/ 	.word	0x00000001


	//----- nvinfo : EIATTR_CBANK_PARAM_SIZE
	.align		4
.L_33:
        /*00bc*/ 	.byte	0x03, 0x19
        /*00be*/ 	.short	0x0044


	//----- nvinfo : EIATTR_PARAM_CBANK
	.align		4
        /*00c0*/ 	.byte	0x04, 0x0a
        /*00c2*/ 	.short	(.L_35 - .L_34)
	.align		4
.L_34:
        /*00c4*/ 	.word	index@(.nv.constant0.triton_poi_fused__native_batch_norm_legit_no_training_cat_relu_52)
        /*00c8*/ 	.short	0x0210
        /*00ca*/ 	.short	0x0044


	//----- nvinfo : EIATTR_SW_WAR
	.align		4
.L_35:
        /*00cc*/ 	.byte	0x04, 0x36
        /*00ce*/ 	.short	(.L_37 - .L_36)
.L_36:
        /*00d0*/ 	.word	0x00000008
.L_37:


//--------------------- .nv.callgraph             --------------------------
	.section	.nv.callgraph,"",@"SHT_CUDA_CALLGRAPH"
	.align	4
	.sectionentsize	8
	.align		4
        /*0000*/ 	.word	0x00000000
	.align		4
        /*0004*/ 	.word	0xffffffff
	.align		4
        /*0008*/ 	.word	0x00000000
	.align		4
        /*000c*/ 	.word	0xfffffffe
	.align		4
        /*0010*/ 	.word	0x00000000
	.align		4
        /*0014*/ 	.word	0xfffffffd
	.align		4
        /*0018*/ 	.word	0x00000000
	.align		4
        /*001c*/ 	.word	0xfffffffc


//--------------------- .nv.constant4             --------------------------
	.section	.nv.constant4,"a",@progbits
	.align	8
	.align		8
.nv.constant4:
        /*0000*/ 	.dword	_$_str
	.align		8
        /*0008*/ 	.dword	_$_str_$_2


//--------------------- .text.triton_poi_fused__native_batch_norm_legit_no_training_cat_relu_52 --------------------------
	.section	.text.triton_poi_fused__native_batch_norm_legit_no_training_cat_relu_52,"ax",@progbits
	.align	128
        .global         triton_poi_fused__native_batch_norm_legit_no_training_cat_relu_52
        .type           triton_poi_fused__native_batch_norm_legit_no_training_cat_relu_52,@function
        .size           triton_poi_fused__native_batch_norm_legit_no_training_cat_relu_52,(.L_x_1 - triton_poi_fused__native_batch_norm_legit_no_training_cat_relu_52)
        .other          triton_poi_fused__native_batch_norm_legit_no_training_cat_relu_52,@"STO_CUDA_ENTRY STV_DEFAULT"
triton_poi_fused__native_batch_norm_legit_no_training_cat_relu_52:
.text.triton_poi_fused__native_batch_norm_legit_no_training_cat_relu_52:
[----:B------:R-:W0:Y:S01]  /*0000*/  LDC R1, c[0x0][0x28] ;  /* 0x00000a00ff017b82 */ /* 0x000e220000000800 */
[----:B------:R-:W1:Y:S07]  /*0010*/  S2R R0, SR_TID.X ;  /* 0x0000000000007919 */ /* 0x000e6e0000002100 */
[----:B------:R-:W2:Y:S01]  /*0020*/  LDC.64 R10, c[0x0][0x228] ;  /* 0x00008a00ff0a7b82 */ /* 0x000ea20000000a00 */
[----:B------:R-:W-:Y:S01]  /*0030*/  IMAD.MOV.U32 R15, RZ, RZ, RZ ;  /* 0x000000ffff0f7224 */ /* 0x000fe200078e00ff */
[----:B------:R-:W-:Y:S01]  /*0040*/  ULDC.64 UR4, c[0x0][0x208] ;  /* 0x0000820000047ab9 */ /* 0x000fe20000000a00 */
[----:B------:R-:W3:Y:S05]  /*0050*/  S2R R5, SR_CTAID.X ;  /* 0x0000000000057919 */ /* 0x000eea0000002500 */
[----:B------:R-:W4:Y:S08]  /*0060*/  LDC.64 R24, c[0x0][0x220] ;  /* 0x00008800ff187b82 */ /* 0x000f300000000a00 */
[----:B------:R-:W5:Y:S01]  /*0070*/  LDC.64 R12, c[0x0][0x230] ;  /* 0x00008c00ff0c7b82 */ /* 0x000f620000000a00 */
[----:B-1----:R-:W-:Y:S01]  /*0080*/  IMAD.SHL.U32 R0, R0, 0x2, RZ ;  /* 0x0000000200007824 */ /* 0x002fe200078e00ff */
[----:B---3--:R-:W-:-:S04]  /*0090*/  SHF.R.S32.HI R3, RZ, 0x17, R5 ;  /* 0x00000017ff037819 */ /* 0x008fc80000011405 */
[----:B------:R-:W-:Y:S02]  /*00a0*/  LOP3.LUT R0, R0, 0xfe, RZ, 0xc0, !PT ;  /* 0x000000fe00007812 */ /* 0x000fe400078ec0ff */
[----:B------:R-:W-:-:S03]  /*00b0*/  SGXT R3, R3, 0x1 ;  /* 0x000000010303781a */ /* 0x000fc60000000200 */
[----:B------:R-:W-:Y:S02]  /*00c0*/  IMAD R14, R5, 0x100, R0 ;  /* 0x00000100050e7824 */ /* 0x000fe400078e0200 */
[----:B------:R-:W1:Y:S02]  /*00d0*/  LDC.64 R4, c[0x0][0x210] ;  /* 0x00008400ff047b82 */ /* 0x000e640000000a00 */
[C---:B------:R-:W-:Y:S01]  /*00e0*/  IMAD.HI R6, R14.reuse, 0x6bca1af3, RZ ;  /* 0x6bca1af30e067827 */ /* 0x040fe200078e02ff */
[----:B------:R-:W-:Y:S02]  /*00f0*/  LEA.HI R3, R3, R14, RZ, 0x2 ;  /* 0x0000000e03037211 */ /* 0x000fe400078f10ff */
[----:B------:R-:W-:Y:S02]  /*0100*/  ISETP.GE.AND P0, PT, R14, 0x9800, PT ;  /* 0x000098000e00780c */ /* 0x000fe40003f06270 */
[----:B------:R-:W-:Y:S02]  /*0110*/  SHF.R.S32.HI R17, RZ, 0x2, R3 ;  /* 0x00000002ff117819 */ /* 0x000fe40000011403 */
[----:B------:R-:W-:-:S03]  /*0120*/  SHF.R.U32.HI R7, RZ, 0x1f, R6 ;  /* 0x0000001fff077819 */ /* 0x000fc60000011606 */
[----:B------:R-:W-:Y:S01]  /*0130*/  IMAD.HI R0, R17, 0x6bca1af3, RZ ;  /* 0x6bca1af311007827 */ /* 0x000fe200078e02ff */
[----:B------:R-:W-:-:S04]  /*0140*/  LEA.HI.SX32 R7, R6, R7, 0x14 ;  /* 0x0000000706077211 */ /* 0x000fc800078fa2ff */
[----:B------:R-:W-:-:S04]  /*0150*/  SHF.R.U32.HI R3, RZ, 0x1f, R0 ;  /* 0x0000001fff037819 */ /* 0x000fc80000011600 */
[----:B------:R-:W-:Y:S02]  /*0160*/  LEA.HI.SX32 R0, R0, R3, 0x16 ;  /* 0x0000000300007211 */ /* 0x000fe400078fb2ff */
[----:B------:R-:W3:Y:S03]  /*0170*/  LDC.64 R2, c[0x0][0x218] ;  /* 0x00008600ff027b82 */ /* 0x000ee60000000a00 */
[----:B------:R-:W-:Y:S02]  /*0180*/  IMAD R17, R0, -0x980, R17 ;  /* 0xfffff68000117824 */ /* 0x000fe400078e0211 */
[----:B------:R-:W-:Y:S02]  /*0190*/  IMAD.MOV.U32 R0, RZ, RZ, RZ ;  /* 0x000000ffff007224 */ /* 0x000fe400078e00ff */
[C---:B--2---:R-:W-:Y:S01]  /*01a0*/  IMAD.WIDE R10, R17.reuse, 0x4, R10 ;  /* 0x00000004110a7825 */ /* 0x044fe200078e020a */
[----:B------:R-:W-:-:S04]  /*01b0*/  LOP3.LUT R8, R17, 0xffffff00, RZ, 0xc0, !PT ;  /* 0xffffff0011087812 */ /* 0x000fc800078ec0ff */
[----:B------:R-:W2:Y:S01]  /*01c0*/  @!P0 LDG.E.EL R0, desc[UR4][R10.64] ;  /* 0x000000040a008981 */ /* 0x000ea2000c2e1900 */
[C---:B------:R-:W-:Y:S01]  /*01d0*/  IMAD R6, R7.reuse, -0x2600, R14 ;  /* 0xffffda0007067824 */ /* 0x040fe200078e020e */
[----:B------:R-:W-:Y:S02]  /*01e0*/  ISETP.EQ.AND P3, PT, R8, 0x800, !P0 ;  /* 0x000008000800780c */ /* 0x000fe40004762270 */
[----:B------:R4:W2:Y:S01]  /*01f0*/  @!P0 LDG.E.EL R15, desc[UR4][R10.64] ;  /* 0x000000040a0f8981 */ /* 0x0008a2000c2e1900 */
[----:B------:R-:W-:Y:S01]  /*0200*/  IMAD R6, R7, 0x2400, R6 ;  /* 0x0000240007067824 */ /* 0x000fe200078e0206 */
[----:B------:R-:W-:Y:S02]  /*0210*/  ISETP.GT.AND P4, PT, R17, 0x8ff, !P0 ;  /* 0x000008ff1100780c */ /* 0x000fe40004784270 */
[----:B------:R-:W-:Y:S01]  /*0220*/  CS2R R8, SRZ ;  /* 0x0000000000087805 */ /* 0x000fe2000001ff00 */
[----:B------:R-:W-:Y:S02]  /*0230*/  IMAD R27, R7, -0x200, R6 ;  /* 0xfffffe00071b7824 */ /* 0x000fe400078e0206 */
[----:B-1----:R-:W-:Y:S01]  /*0240*/  IMAD.WIDE R22, R6, 0x4, R4 ;  /* 0x0000000406167825 */ /* 0x002fe200078e0204 */
[----:B------:R-:W-:-:S02]  /*0250*/  CS2R R6, SRZ ;  /* 0x0000000000067805 */ /* 0x000fc4000001ff00 */
[----:B------:R-:W-:Y:S01]  /*0260*/  ISETP.GE.AND P1, PT, R17, 0x800, PT ;  /* 0x000008001100780c */ /* 0x000fe20003f26270 */
[----:B----4-:R-:W1:Y:S01]  /*0270*/  LDC.64 R10, c[0x0][0x238] ;  /* 0x00008e00ff0a7b82 */ /* 0x010e620000000a00 */
[----:B---3--:R-:W-:Y:S02]  /*0280*/  IMAD.WIDE R26, R27, 0x4, R2 ;  /* 0x000000041b1a7825 */ /* 0x008fe400078e0202 */
[----:B------:R-:W3:Y:S04]  /*0290*/  @P3 LDG.E.64 R6, desc[UR4][R22.64] ;  /* 0x0000000416063981 */ /* 0x000ee8000c1e1b00 */
[----:B------:R-:W4:Y:S01]  /*02a0*/  @P4 LDG.E.64 R8, desc[UR4][R26.64+-0x1000] ;  /* 0xfff000041a084981 */ /* 0x000f22000c1e1b00 */
[----:B------:R-:W-:Y:S02]  /*02b0*/  ISETP.LT.AND P2, PT, R14, 0x9800, !P1 ;  /* 0x000098000e00780c */ /* 0x000fe40004f41270 */
[----:B------:R-:W-:-:S02]  /*02c0*/  CS2R R4, SRZ ;  /* 0x0000000000047805 */ /* 0x000fc4000001ff00 */
[----:B------:R-:W-:Y:S02]  /*02d0*/  CS2R R2, SRZ ;  /* 0x0000000000027805 */ /* 0x000fe4000001ff00 */
[----:B------:R-:W-:Y:S02]  /*02e0*/  CS2R R18, SRZ ;  /* 0x0000000000127805 */ /* 0x000fe4000001ff00 */
[----:B------:R-:W-:Y:S01]  /*02f0*/  CS2R R20, SRZ ;  /* 0x0000000000147805 */ /* 0x000fe2000001ff00 */
[----:B------:R-:W-:-:S05]  /*0300*/  IMAD.WIDE R24, R17, 0x4, R24 ;  /* 0x0000000411187825 */ /* 0x000fca00078e0218 */
[----:B------:R-:W4:Y:S04]  /*0310*/  @!P0 LDG.E.EL R19, desc[UR4][R24.64] ;  /* 0x0000000418138981 */ /* 0x000f28000c2e1900 */
[----:B------:R-:W4:Y:S04]  /*0320*/  @P2 LDG.E.64 R4, desc[UR4][R26.64] ;  /* 0x000000041a042981 */ /* 0x000f28000c1e1b00 */
[----:B------:R1:W4:Y:S01]  /*0330*/  @P2 LDG.E.64 R2, desc[UR4][R22.64] ;  /* 0x0000000416022981 */ /* 0x000322000c1e1b00 */
[----:B------:R-:W-:-:S03]  /*0340*/  IMAD.MOV.U32 R16, RZ, RZ, RZ ;  /* 0x000000ffff107224 */ /* 0x000fc600078e00ff */
[----:B------:R-:W4:Y:S01]  /*0350*/  @!P0 LDG.E.EL R20, desc[UR4][R24.64] ;  /* 0x0000000418148981 */ /* 0x000f22000c2e1900 */
[----:B-----5:R-:W-:-:S04]  /*0360*/  IMAD.WIDE R12, R17, 0x4, R12 ;  /* 0x00000004110c7825 */ /* 0x020fc800078e020c */
[C---:B-1----:R-:W-:Y:S01]  /*0370*/  IMAD.WIDE R10, R17.reuse, 0x4, R10 ;  /* 0x00000004110a7825 */ /* 0x042fe200078e020a */
[----:B------:R-:W5:Y:S03]  /*0380*/  @!P0 LDG.E.EL R18, desc[UR4][R12.64] ;  /* 0x000000040c128981 */ /* 0x000f66000c2e1900 */
[----:B------:R-:W-:Y:S01]  /*0390*/  IMAD.MOV.U32 R23, RZ, RZ, RZ ;  /* 0x000000ffff177224 */ /* 0x000fe200078e00ff */
[----:B------:R-:W5:Y:S04]  /*03a0*/  @!P0 LDG.E.EL R16, desc[UR4][R12.64] ;  /* 0x000000040c108981 */ /* 0x000f68000c2e1900 */
[----:B------:R-:W5:Y:S04]  /*03b0*/  @!P0 LDG.E.EL R21, desc[UR4][R10.64] ;  /* 0x000000040a158981 */ /* 0x000f68000c2e1900 */
[----:B------:R1:W5:Y:S01]  /*03c0*/  @!P0 LDG.E.EL R23, desc[UR4][R10.64] ;  /* 0x000000040a178981 */ /* 0x000362000c2e1900 */
[----:B------:R-:W-:Y:S01]  /*03d0*/  ISETP.GE.AND P5, PT, R17, 0x900, PT ;  /* 0x000009001100780c */ /* 0x000fe20003fa6270 */
[----:B01----:R-:W-:-:S02]  /*03e0*/  IMAD.MOV.U32 R10, RZ, RZ, 0x3e800000 ;  /* 0x3e800000ff0a7424 */ /* 0x003fc400078e00ff */
[----:B--2---:R-:W-:Y:S01]  /*03f0*/  FADD R0, R0, 0.0010000000474974513054 ;  /* 0x3a83126f00007421 */ /* 0x004fe20000000000 */
[----:B------:R-:W-:-:S05]  /*0400*/  FADD R15, R15, 0.0010000000474974513054 ;  /* 0x3a83126f0f0f7421 */ /* 0x000fca0000000000 */
[----:B------:R-:W0:Y:S08]  /*0410*/  MUFU.SQRT R0, R0 ;  /* 0x0000000000007308 */ /* 0x000e300000002000 */
[----:B------:R-:W1:Y:S01]  /*0420*/  MUFU.SQRT R15, R15 ;  /* 0x0000000f000f7308 */ /* 0x000e620000002000 */
[----:B---3--:R-:W-:Y:S02]  /*0430*/  SEL R7, R7, RZ, P3 ;  /* 0x000000ff07077207 */ /* 0x008fe40001800000 */
[----:B------:R-:W-:-:S02]  /*0440*/  SEL R6, R6, RZ, P3 ;  /* 0x000000ff06067207 */ /* 0x000fc40001800000 */
[----:B----4-:R-:W-:Y:S02]  /*0450*/  @P5 SEL R7, R9, RZ, P4 ;  /* 0x000000ff09075207 */ /* 0x010fe40002000000 */
[----:B------:R-:W-:Y:S02]  /*0460*/  @P5 SEL R6, R8, RZ, P4 ;  /* 0x000000ff08065207 */ /* 0x000fe40002000000 */
[C---:B0-----:R-:W-:Y:S01]  /*0470*/  FSETP.GT.AND P3, PT, R0.reuse, 8.50705917302346158658e+37, PT ;  /* 0x7e8000000000780b */ /* 0x041fe20003f64000 */
[----:B------:R-:W0:Y:S01]  /*0480*/  LDC.64 R8, c[0x0][0x240] ;  /* 0x00009000ff087b82 */ /* 0x000e220000000a00 */
[C---:B-1----:R-:W-:Y:S02]  /*0490*/  FSETP.GT.AND P4, PT, R15.reuse, 8.50705917302346158658e+37, PT ;  /* 0x7e8000000f00780b */ /* 0x042fe40003f84000 */
[----:B------:R-:W-:Y:S02]  /*04a0*/  FSETP.GEU.AND P5, PT, R0, 1.175494350822287508e-38, PT ;  /* 0x008000000000780b */ /* 0x000fe40003fae000 */
[----:B------:R-:W-:-:S07]  /*04b0*/  FSETP.GEU.AND P6, PT, R15, 1.175494350822287508e-38, PT ;  /* 0x008000000f00780b */ /* 0x000fce0003fce000 */
[----:B------:R-:W-:Y:S02]  /*04c0*/  @P3 FMUL R0, R0, 0.25 ;  /* 0x3e80000000003820 */ /* 0x000fe40000400000 */
[----:B------:R-:W-:Y:S02]  /*04d0*/  @P4 FMUL R15, R15, 0.25 ;  /* 0x3e8000000f0f4820 */ /* 0x000fe40000400000 */
[----:B------:R-:W-:Y:S02]  /*04e0*/  @!P5 FMUL R0, R0, 16777216 ;  /* 0x4b8000000000d820 */ /* 0x000fe40000400000 */
[----:B------:R-:W-:-:S04]  /*04f0*/  @!P6 FMUL R15, R15, 16777216 ;  /* 0x4b8000000f0fe820 */ /* 0x000fc80000400000 */
[----:B------:R-:W1:Y:S01]  /*0500*/  MUFU.RCP R0, R0 ;  /* 0x0000000000007308 */ /* 0x000e620000001000 */
[----:B------:R-:W-:Y:S02]  /*0510*/  SEL R17, R4, RZ, P2 ;  /* 0x000000ff04117207 */ /* 0x000fe40001000000 */
[----:B------:R-:W-:-:S05]  /*0520*/  FSEL R11, R10, 1, P3 ;  /* 0x3f8000000a0b7808 */ /* 0x000fca0001800000 */
[----:B------:R-:W2:Y:S01]  /*0530*/  MUFU.RCP R15, R15 ;  /* 0x0000000f000f7308 */ /* 0x000ea20000001000 */
[----:B------:R-:W-:Y:S02]  /*0540*/  FSEL R4, R10, 1, P4 ;  /* 0x3f8000000a047808 */ /* 0x000fe40002000000 */
[----:B------:R-:W-:Y:S02]  /*0550*/  SEL R12, R2, RZ, P2 ;  /* 0x000000ff020c7207 */ /* 0x000fe40001000000 */
[----:B------:R-:W-:Y:S02]  /*0560*/  SEL R13, R3, RZ, P2 ;  /* 0x000000ff030d7207 */ /* 0x000fe40001000000 */
[----:B------:R-:W-:Y:S01]  /*0570*/  SEL R10, R5, RZ, P2 ;  /* 0x000000ff050a7207 */ /* 0x000fe20001000000 */
[----:B------:R-:W3:Y:S01]  /*0580*/  LDC.64 R2, c[0x0][0x248] ;  /* 0x00009200ff027b82 */ /* 0x000ee20000000a00 */
[----:B------:R-:W-:Y:S01]  /*0590*/  @!P5 FMUL R11, R11, 16777216 ;  /* 0x4b8000000b0bd820 */ /* 0x000fe20000400000 */
[----:B------:R-:W-:Y:S01]  /*05a0*/  @!P6 FMUL R4, R4, 16777216 ;  /* 0x4b8000000404e820 */ /* 0x000fe20000400000 */
[----:B------:R-:W-:Y:S01]  /*05b0*/  @!P1 FADD R6, R12, R17 ;  /* 0x000000110c069221 */ /* 0x000fe20000000000 */
[----:B------:R-:W-:Y:S01]  /*05c0*/  @!P1 FADD R7, R13, R10 ;  /* 0x0000000a0d079221 */ /* 0x000fe20000000000 */
[----:B-1----:R-:W-:Y:S01]  /*05d0*/  FMUL R0, R0, R11 ;  /* 0x0000000b00007220 */ /* 0x002fe20000400000 */
[----:B--2---:R-:W-:Y:S01]  /*05e0*/  FMUL R15, R15, R4 ;  /* 0x000000040f0f7220 */ /* 0x004fe20000400000 */
[----:B------:R-:W-:Y:S01]  /*05f0*/  FADD R19, R6, -R19 ;  /* 0x8000001306137221 */ /* 0x000fe20000000000 */
[----:B------:R-:W-:-:S03]  /*0600*/  FADD R20, R7, -R20 ;  /* 0x8000001407147221 */ /* 0x000fc60000000000 */
[----:B------:R-:W-:Y:S01]  /*0610*/  FMUL R0, R19, R0 ;  /* 0x0000000013007220 */ /* 0x000fe20000400000 */
[----:B------:R-:W-:Y:S01]  /*0620*/  FMUL R20, R20, R15 ;  /* 0x0000000f14147220 */ /* 0x000fe20000400000 */
[----:B0-----:R-:W-:-:S04]  /*0630*/  IMAD.WIDE R8, R14, 0x4, R8 ;  /* 0x000000040e087825 */ /* 0x001fc800078e0208 */
[----:B-----5:R-:W-:Y:S01]  /*0640*/  FFMA R0, R0, R18, R21 ;  /* 0x0000001200007223 */ /* 0x020fe20000000015 */
[----:B------:R-:W-:Y:S01]  /*0650*/  FFMA R16, R20, R16, R23 ;  /* 0x0000001014107223 */ /* 0x000fe20000000017 */
[----:B------:R0:W-:Y:S03]  /*0660*/  @!P0 STG.E.64 desc[UR4][R8.64], R6 ;  /* 0x0000000608008986 */ /* 0x0001e6000c101b04 */
[----:B------:R-:W-:Y:S02]  /*0670*/  FSETP.GEU.AND P1, PT, R0, RZ, PT ;  /* 0x000000ff0000720b */ /* 0x000fe40003f2e000 */
[----:B------:R-:W-:Y:S01]  /*0680*/  FSETP.GEU.AND P2, PT, R16, RZ, PT ;  /* 0x000000ff1000720b */ /* 0x000fe20003f4e000 */
[----:B---3--:R-:W-:Y:S01]  /*0690*/  IMAD.WIDE R2, R14, 0x4, R2 ;  /* 0x000000040e027825 */ /* 0x008fe200078e0202 */
[----:B------:R-:W-:Y:S02]  /*06a0*/  FSEL R4, R0, RZ, P1 ;  /* 0x000000ff00047208 */ /* 0x000fe40000800000 */
[----:B------:R-:W-:Y:S01]  /*06b0*/  FSEL R5, R16, RZ, P2 ;  /* 0x000000ff10057208 */ /* 0x000fe20001000000 */
[----:B0-----:R-:W-:Y:S08]  /*06c0*/  @P0 EXIT ;  /* 0x000000000000094d */ /* 0x001ff00003800000 */
[----:B------:R-:W-:Y:S01]  /*06d0*/  STG.E.64 desc[UR4][R2.64], R4 ;  /* 0x0000000402007986 */ /* 0x000fe2000c101b04 */
[----:B------:R-:W-:Y:S05]  /*06e0*/  EXIT ;  /* 0x000000000000794d */ /* 0x000fea0003800000 */
.L_x_0:
[----:B------:R-:W-:-:S00]  /*06f0*/  BRA `(.L_x_0) ;  /* 0xfffffffc00fc7947 */ /* 0x000fc0000383ffff */
[----:B------:R-:W-:-:S00]  /*0700*/  NOP ;  /* 0x0000000000007918 */ /* 0x000fc00000000000 */
[----:B------:R-:W-:-:S00]  /*0710*/  NOP ;  /* 0x0000000000007918 */ /* 0x000fc00000000000 */
[----:B------:R-:W-:-:S00]  /*0720*/  NOP ;  /* 0x0000000000007918 */ /* 0x000fc00000000000 */
[----:B------:R-:W-:-:S00]  /*0730*/  NOP ;  /* 0x0000000000007918 */ /* 0x000fc00000000000 */
[----:B------:R-:W-:-:S00]  /*0740*/  NOP ;  /* 0x0000000000007918 */ /* 0x000fc00000000000 */
[----:B------:R-:W-:-:S00]  /*0750*/  NOP ;  /* 0x0000000000007918 */ /* 0x000fc00000000000 */
[----:B------:R-:W-:-:S00]  /*0760*/  NOP ;  /* 0x0000000000007918 */ /* 0x000fc00000000000 */
[----:B------:R-:W-:-:S00]  /*0770*/  NOP ;  /* 0x0000000000007918 */ /* 0x000fc00000000000 */
.L_x_1:


//--------------------- .nv.global.init           --------------------------
	.section	.nv.global.init,"aw",@progbits
.nv.global.init:
	.type		_$_str,@object
	.size		_$_str,(_$_str_$_2 - _$_str)
_$_str:
        /*0000*/ 	.byte	0x5f, 0x5f, 0x43, 0x55, 0x44, 0x41, 0x5f, 0x46, 0x54, 0x5a, 0x00
	.type		_$_str_$_2,@object
	.size		_$_str_$_2,(.L_1 - _$_str_$_2)
_$_str_$_2:
        /*000b*/ 	.byte	0x5f, 0x5f, 0x43, 0x55, 0x44, 0x41, 0x5f, 0x50, 0x52, 0x45, 0x43, 0x5f, 0x53, 0x51, 0x52, 0x54
        /*001b*/ 	.byte	0x00
.L_1:


//--------------------- .nv.constant0.triton_poi_fused__native_batch_norm_legit_no_training_cat_relu_52 --------------------------
	.section	.nv.constant0.triton_poi_fused__native_batch_norm_legit_no_training_cat_relu_52,"a",@progbits
	.sectionflags	@""
	.align	4
.nv.constant0.triton_poi_fused__native_batch_norm_legit_no_training_cat_relu_52:
	.zero		596
